//
// Generated by NVIDIA NVVM Compiler
//
// Compiler Build ID: CL-36424714
// Cuda compilation tools, release 13.0, V13.0.88
// Based on NVVM 20.0.0
//

.version 9.0
.target sm_100
.address_size 64

	// .globl	_Z3addPKdS0_Pd

.visible .entry _Z3addPKdS0_Pd(
	.param .u64 .ptr .align 1 _Z3addPKdS0_Pd_param_0,
	.param .u64 .ptr .align 1 _Z3addPKdS0_Pd_param_1,
	.param .u64 .ptr .align 1 _Z3addPKdS0_Pd_param_2
)
{
	.reg .b32 	%r<5>;
	.reg .b64 	%rd<11>;
	.reg .b64 	%fd<4>;

	ld.param.u64 	%rd1, [_Z3addPKdS0_Pd_param_0];
	ld.param.u64 	%rd2, [_Z3addPKdS0_Pd_param_1];
	ld.param.u64 	%rd3, [_Z3addPKdS0_Pd_param_2];
	cvta.to.global.u64 	%rd4, %rd3;
	cvta.to.global.u64 	%rd5, %rd2;
	cvta.to.global.u64 	%rd6, %rd1;
	mov.u32 	%r1, %ctaid.x;
	mov.u32 	%r2, %ntid.x;
	mov.u32 	%r3, %tid.x;
	mad.lo.s32 	%r4, %r1, %r2, %r3;
	mul.wide.s32 	%rd7, %r4, 8;
	add.s64 	%rd8, %rd6, %rd7;
	ld.global.f64 	%fd1, [%rd8];
	add.s64 	%rd9, %rd5, %rd7;
	ld.global.f64 	%fd2, [%rd9];
	add.f64 	%fd3, %fd1, %fd2;
	add.s64 	%rd10, %rd4, %rd7;
	st.global.f64 	[%rd10], %fd3;
	ret;

}


// ===== COMPILED SASS (sm_100) =====

	.target	sm_100

	.elftype	@"ET_EXEC"


//--------------------- .note.nv.tkinfo           --------------------------
	.section	.note.nv.tkinfo,"",@"SHT_NOTE"
	.sectionflags	@"SHF_NOTE_NV_TKINFO"
	.tkinfo
        /*0018*/ 	.word	0x00000002
        /*0030*/ 	.string	""
        /*0030*/ 	.string	"ptxas"
        /*0030*/ 	.string	"Cuda compilation tools, release 13.0, V13.0.88"
        /*0030*/ 	.string	"Build cuda_13.0.r13.0/compiler.36424714_0"
        /*0030*/ 	.string	"-arch sm_100 -m 64 "



//--------------------- .note.nv.cuinfo           --------------------------
	.section	.note.nv.cuinfo,"",@"SHT_NOTE"
	.sectionflags	@"SHF_NOTE_NV_CUINFO"
        /*0018*/ 	.short	0x0002
        /*001a*/ 	.short	0x0064
        /*001c*/ 	.short	0x0082
	.zero		2


//--------------------- .nv.info                  --------------------------
	.section	.nv.info,"",@"SHT_CUDA_INFO"
	.align	4


	//----- nvinfo : EIATTR_REGCOUNT
	.align		4
        /*0000*/ 	.byte	0x04, 0x2f
        /*0002*/ 	.short	(.L_1 - .L_0)
	.align		4
.L_0:
        /*0004*/ 	.word	index@(_Z3addPKdS0_Pd)
        /*0008*/ 	.word	0x0000000e


	//----- nvinfo : EIATTR_FRAME_SIZE
	.align		4
.L_1:
        /*000c*/ 	.byte	0x04, 0x11
        /*000e*/ 	.short	(.L_3 - .L_2)
	.align		4
.L_2:
        /*0010*/ 	.word	index@(_Z3addPKdS0_Pd)
        /*0014*/ 	.word	0x00000000


	//----- nvinfo : EIATTR_MIN_STACK_SIZE
	.align		4
.L_3:
        /*0018*/ 	.byte	0x04, 0x12
        /*001a*/ 	.short	(.L_5 - .L_4)
	.align		4
.L_4:
        /*001c*/ 	.word	index@(_Z3addPKdS0_Pd)
        /*0020*/ 	.word	0x00000000
.L_5:


//--------------------- .nv.compat                --------------------------
	.section	.nv.compat,"",@"SHT_CUDA_COMPAT_INFO"
	.align	4
        /*0000*/ 	.byte	0x02, 0x09, 0x00, 0x00, 0x02, 0x02, 0x01, 0x00, 0x02, 0x05, 0x05, 0x00, 0x03, 0x07, 0x01, 0x01
        /*0010*/ 	.byte	0x02, 0x03, 0x00, 0x00, 0x02, 0x06, 0x01, 0x00, 0x04, 0x0b, 0x08, 0x00, 0x01, 0x00, 0x00, 0x00
        /*0020*/ 	.byte	0x00, 0x00, 0x00, 0x00


//--------------------- .nv.info._Z3addPKdS0_Pd   --------------------------
	.section	.nv.info._Z3addPKdS0_Pd,"",@"SHT_CUDA_INFO"
	.sectionflags	@""
	.align	4


	//----- nvinfo : EIATTR_CUDA_API_VERSION
	.align		4
        /*0000*/ 	.byte	0x04, 0x37
        /*0002*/ 	.short	(.L_7 - .L_6)
.L_6:
        /*0004*/ 	.word	0x00000082


	//----- nvinfo : EIATTR_KPARAM_INFO
	.align		4
.L_7:
        /*0008*/ 	.byte	0x04, 0x17
        /*000a*/ 	.short	(.L_9 - .L_8)
.L_8:
        /*000c*/ 	.word	0x00000000
        /*0010*/ 	.short	0x0002
        /*0012*/ 	.short	0x0010
        /*0014*/ 	.byte	0x00, 0xf5, 0x21, 0x00


	//----- nvinfo : EIATTR_KPARAM_INFO
	.align		4
.L_9:
        /*0018*/ 	.byte	0x04, 0x17
        /*001a*/ 	.short	(.L_11 - .L_10)
.L_10:
        /*001c*/ 	.word	0x00000000
        /*0020*/ 	.short	0x0001
        /*0022*/ 	.short	0x0008
        /*0024*/ 	.byte	0x00, 0xf5, 0x21, 0x00


	//----- nvinfo : EIATTR_KPARAM_INFO
	.align		4
.L_11:
        /*0028*/ 	.byte	0x04, 0x17
        /*002a*/ 	.short	(.L_13 - .L_12)
.L_12:
        /*002c*/ 	.word	0x00000000
        /*0030*/ 	.short	0x0000
        /*0032*/ 	.short	0x0000
        /*0034*/ 	.byte	0x00, 0xf5, 0x21, 0x00


	//----- nvinfo : EIATTR_SPARSE_MMA_MASK
	.align		4
.L_13:
        /*0038*/ 	.byte	0x03, 0x50
        /*003a*/ 	.short	0x0000


	//----- nvinfo : EIATTR_MAXREG_COUNT
	.align		4
        /*003c*/ 	.byte	0x03, 0x1b
        /*003e*/ 	.short	0x00ff


	//----- nvinfo : EIATTR_MERCURY_ISA_VERSION
	.align		4
        /*0040*/ 	.byte	0x03, 0x5f
        /*0042*/ 	.short	0x0101


	//----- nvinfo : EIATTR_VRC_CTA_INIT_COUNT
	.align		4
        /*0044*/ 	.byte	0x02, 0x4a
	.zero		1
	.zero		1


	//----- nvinfo : EIATTR_EXIT_INSTR_OFFSETS
	.align		4
        /*0048*/ 	.byte	0x04, 0x1c
        /*004a*/ 	.short	(.L_15 - .L_14)


	//   ....[0]....
.L_14:
        /*004c*/ 	.word	0x00000100


	//----- nvinfo : EIATTR_CBANK_PARAM_SIZE
	.align		4
.L_15:
        /*0050*/ 	.byte	0x03, 0x19
        /*0052*/ 	.short	0x0018


	//----- nvinfo : EIATTR_PARAM_CBANK
	.align		4
        /*0054*/ 	.byte	0x04, 0x0a
        /*0056*/ 	.short	(.L_17 - .L_16)
	.align		4
.L_16:
        /*0058*/ 	.word	index@(.nv.constant0._Z3addPKdS0_Pd)
        /*005c*/ 	.short	0x0380
        /*005e*/ 	.short	0x0018


	//----- nvinfo : EIATTR_SW_WAR
	.align		4
.L_17:
        /*0060*/ 	.byte	0x04, 0x36
        /*0062*/ 	.short	(.L_19 - .L_18)
.L_18:
        /*0064*/ 	.word	0x00000008
.L_19:


//--------------------- .nv.callgraph             --------------------------
	.section	.nv.callgraph,"",@"SHT_CUDA_CALLGRAPH"
	.align	4
	.sectionentsize	8
	.align		4
        /*0000*/ 	.word	0x00000000
	.align		4
        /*0004*/ 	.word	0xffffffff
	.align		4
        /*0008*/ 	.word	0x00000000
	.align		4
        /*000c*/ 	.word	0xfffffffe
	.align		4
        /*0010*/ 	.word	0x00000000
	.align		4
        /*0014*/ 	.word	0xfffffffd
	.align		4
        /*0018*/ 	.word	0x00000000
	.align		4
        /*001c*/ 	.word	0xfffffffc


//--------------------- .text._Z3addPKdS0_Pd      --------------------------
	.section	.text._Z3addPKdS0_Pd,"ax",@progbits
	.align	128
        .global         _Z3addPKdS0_Pd
        .type           _Z3addPKdS0_Pd,@function
        .size           _Z3addPKdS0_Pd,(.L_x_1 - _Z3addPKdS0_Pd)
        .other          _Z3addPKdS0_Pd,@"STO_CUDA_ENTRY STV_DEFAULT"
_Z3addPKdS0_Pd:
.text._Z3addPKdS0_Pd:
[----:B------:R-:W-:Y:S01]  /*0000*/  LDC R1, c[0x0][0x37c] ;  /* 0x0000df00ff017b82 */ /* 0x000fe20000000800 */
[----:B------:R-:W0:Y:S07]  /*0010*/  S2R R0, SR_TID.X ;  /* 0x0000000000007919 */ /* 0x000e2e0000002100 */
[----:B------:R-:W0:Y:S01]  /*0020*/  S2UR UR6, SR_CTAID.X ;  /* 0x00000000000679c3 */ /* 0x000e220000002500 */
[----:B------:R-:W1:Y:S07]  /*0030*/  LDCU.64 UR4, c[0x0][0x358] ;  /* 0x00006b00ff0477ac */ /* 0x000e6e0008000a00 */
[----:B------:R-:W0:Y:S08]  /*0040*/  LDC R11, c[0x0][0x360] ;  /* 0x0000d800ff0b7b82 */ /* 0x000e300000000800 */
[----:B------:R-:W2:Y:S08]  /*0050*/  LDC.64 R2, c[0x0][0x380] ;  /* 0x0000e000ff027b82 */ /* 0x000eb00000000a00 */
[----:B------:R-:W3:Y:S01]  /*0060*/  LDC.64 R4, c[0x0][0x388] ;  /* 0x0000e200ff047b82 */ /* 0x000ee20000000a00 */
[----:B0-----:R-:W-:-:S07]  /*0070*/  IMAD R11, R11, UR6, R0 ;  /* 0x000000060b0b7c24 */ /* 0x001fce000f8e0200 */
[----:B------:R-:W0:Y:S01]  /*0080*/  LDC.64 R8, c[0x0][0x390] ;  /* 0x0000e400ff087b82 */ /* 0x000e220000000a00 */
[----:B--2---:R-:W-:-:S06]  /*0090*/  IMAD.WIDE R2, R11, 0x8, R2 ;  /* 0x000000080b027825 */ /* 0x004fcc00078e0202 */
[----:B-1----:R-:W2:Y:S01]  /*00a0*/  LDG.E.64 R2, desc[UR4][R2.64] ;  /* 0x0000000402027981 */ /* 0x002ea2000c1e1b00 */
[----:B---3--:R-:W-:-:S06]  /*00b0*/  IMAD.WIDE R4, R11, 0x8, R4 ;  /* 0x000000080b047825 */ /* 0x008fcc00078e0204 */
[----:B------:R-:W2:Y:S01]  /*00c0*/  LDG.E.64 R4, desc[UR4][R4.64] ;  /* 0x0000000404047981 */ /* 0x000ea2000c1e1b00 */
[----:B0-----:R-:W-:Y:S01]  /*00d0*/  IMAD.WIDE R8, R11, 0x8, R8 ;  /* 0x000000080b087825 */ /* 0x001fe200078e0208 */
[----:B--2---:R-:W-:-:S07]  /*00e0*/  DADD R6, R2, R4 ;  /* 0x0000000002067229 */ /* 0x004fce0000000004 */
[----:B------:R-:W-:Y:S01]  /*00f0*/  STG.E.64 desc[UR4][R8.64], R6 ;  /* 0x0000000608007986 */ /* 0x000fe2000c101b04 */
[----:B------:R-:W-:Y:S05]  /*0100*/  EXIT ;  /* 0x000000000000794d */ /* 0x000fea0003800000 */
.L_x_0:
[----:B------:R-:W-:-:S00]  /*0110*/  BRA `(.L_x_0) ;  /* 0xfffffffc00fc7947 */ /* 0x000fc0000383ffff */
[----:B------:R-:W-:-:S00]  /*0120*/  NOP ;  /* 0x0000000000007918 */ /* 0x000fc00000000000 */
        /* <DEDUP_REMOVED lines=13> */
.L_x_1:


//--------------------- .nv.shared.reserved.0     --------------------------
	.section	.nv.shared.reserved.0,"aw",@nobits
	.weak		__nv_reservedSMEM_offset_0_alias
	.size		__nv_reservedSMEM_offset_0_alias, 0, 64
	.other		__nv_reservedSMEM_offset_0_alias,@"STO_CUDA_RESERVED_SHARED STV_DEFAULT"
__nv_reservedSMEM_offset_0_alias:
	.zero		0
	.zero		64


//--------------------- .nv.constant0._Z3addPKdS0_Pd --------------------------
	.section	.nv.constant0._Z3addPKdS0_Pd,"a",@progbits
	.sectionflags	@""
	.align	4
.nv.constant0._Z3addPKdS0_Pd:
	.zero		920


//--------------------- SYMBOLS --------------------------

	.type		.nv.reservedSmem.offset0,@object
	.size		.nv.reservedSmem.offset0,0x4
